	.headerflags	@"EF_CUDA_TEXMODE_UNIFIED EF_CUDA_64BIT_ADDRESS EF_CUDA_ACCELERATORS EF_CUDA_SM90 EF_CUDA_VIRTUAL_SM(EF_CUDA_SM90)"
	.elftype	@"ET_EXEC"


//--------------------- .nv.info                  --------------------------
	.section	.nv.info,"",@"SHT_CUDA_INFO"
	.align	4


	//----- nvinfo : EIATTR_REGCOUNT
	.align		4
        /*0000*/ 	.byte	0x04, 0x2f
        /*0002*/ 	.short	(.L_3 - .L_2)
	.align		4
.L_2:
        /*0004*/ 	.word	index@(triton_poi_fused__native_batch_norm_legit_no_training_add_15)
        /*0008*/ 	.word	0x00000040


	//----- nvinfo : EIATTR_MIN_STACK_SIZE
	.align		4
.L_3:
        /*000c*/ 	.byte	0x04, 0x12
        /*000e*/ 	.short	(.L_5 - .L_4)
	.align		4
.L_4:
        /*0010*/ 	.word	index@(triton_poi_fused__native_batch_norm_legit_no_training_add_15)
        /*0014*/ 	.word	0x00000000


	//----- nvinfo : EIATTR_FRAME_SIZE
	.align		4
.L_5:
        /*0018*/ 	.byte	0x04, 0x11
        /*001a*/ 	.short	(.L_7 - .L_6)
	.align		4
.L_6:
        /*001c*/ 	.word	index@(triton_poi_fused__native_batch_norm_legit_no_training_add_15)
        /*0020*/ 	.word	0x00000000


	//----- nvinfo : EIATTR_MIN_STACK_SIZE
	.align		4
.L_7:
        /*0024*/ 	.byte	0x04, 0x12
        /*0026*/ 	.short	(.L_9 - .L_8)
	.align		4
.L_8:
        /*0028*/ 	.word	index@(triton_poi_fused__native_batch_norm_legit_no_training_add_15)
        /*002c*/ 	.word	0x00000000
.L_9:


//--------------------- .nv.info.triton_poi_fused__native_batch_norm_legit_no_training_add_15 --------------------------
	.section	.nv.info.triton_poi_fused__native_batch_norm_legit_no_training_add_15,"",@"SHT_CUDA_INFO"
	.sectionflags	@""
	.align	4


	//----- nvinfo : EIATTR_CUDA_API_VERSION
	.align		4
        /*0000*/ 	.byte	0x04, 0x37
        /*0002*/ 	.short	(.L_11 - .L_10)
.L_10:
        /*0004*/ 	.word	0x0000007c


	//----- nvinfo : EIATTR_KPARAM_INFO
	.align		4
.L_11:
        /*0008*/ 	.byte	0x04, 0x17
        /*000a*/ 	.short	(.L_13 - .L_12)
.L_12:
        /*000c*/ 	.word	0x00000000
        /*0010*/ 	.short	0x000a
        /*0012*/ 	.short	0x0050
        /*0014*/ 	.byte	0x00, 0xf0, 0x11, 0x00


	//----- nvinfo : EIATTR_KPARAM_INFO
	.align		4
.L_13:
        /*0018*/ 	.byte	0x04, 0x17
        /*001a*/ 	.short	(.L_15 - .L_14)
.L_14:
        /*001c*/ 	.word	0x00000000
        /*0020*/ 	.short	0x0009
        /*0022*/ 	.short	0x0048
        /*0024*/ 	.byte	0x00, 0xf4, 0x21, 0x00


	//----- nvinfo : EIATTR_KPARAM_INFO
	.align		4
.L_15:
        /*0028*/ 	.byte	0x04, 0x17
        /*002a*/ 	.short	(.L_17 - .L_16)
.L_16:
        /*002c*/ 	.word	0x00000000
        /*0030*/ 	.short	0x0008
        /*0032*/ 	.short	0x0040
        /*0034*/ 	.byte	0x00, 0xf4, 0x21, 0x00


	//----- nvinfo : EIATTR_KPARAM_INFO
	.align		4
.L_17:
        /*0038*/ 	.byte	0x04, 0x17
        /*003a*/ 	.short	(.L_19 - .L_18)
.L_18:
        /*003c*/ 	.word	0x00000000
        /*0040*/ 	.short	0x0007
        /*0042*/ 	.short	0x0038
        /*0044*/ 	.byte	0x00, 0xf4, 0x21, 0x00


	//----- nvinfo : EIATTR_KPARAM_INFO
	.align		4
.L_19:
        /*0048*/ 	.byte	0x04, 0x17
        /*004a*/ 	.short	(.L_21 - .L_20)
.L_20:
        /*004c*/ 	.word	0x00000000
        /*0050*/ 	.short	0x0006
        /*0052*/ 	.short	0x0030
        /*0054*/ 	.byte	0x00, 0xf4, 0x21, 0x00


	//----- nvinfo : EIATTR_KPARAM_INFO
	.align		4
.L_21:
        /*0058*/ 	.byte	0x04, 0x17
        /*005a*/ 	.short	(.L_23 - .L_22)
.L_22:
        /*005c*/ 	.word	0x00000000
        /*0060*/ 	.short	0x0005
        /*0062*/ 	.short	0x0028
        /*0064*/ 	.byte	0x00, 0xf4, 0x21, 0x00


	//----- nvinfo : EIATTR_KPARAM_INFO
	.align		4
.L_23:
        /*0068*/ 	.byte	0x04, 0x17
        /*006a*/ 	.short	(.L_25 - .L_24)
.L_24:
        /*006c*/ 	.word	0x00000000
        /*0070*/ 	.short	0x0004
        /*0072*/ 	.short	0x0020
        /*0074*/ 	.byte	0x00, 0xf4, 0x21, 0x00


	//----- nvinfo : EIATTR_KPARAM_INFO
	.align		4
.L_25:
        /*0078*/ 	.byte	0x04, 0x17
        /*007a*/ 	.short	(.L_27 - .L_26)
.L_26:
        /*007c*/ 	.word	0x00000000
        /*0080*/ 	.short	0x0003
        /*0082*/ 	.short	0x0018
        /*0084*/ 	.byte	0x00, 0xf4, 0x21, 0x00


	//----- nvinfo : EIATTR_KPARAM_INFO
	.align		4
.L_27:
        /*0088*/ 	.byte	0x04, 0x17
        /*008a*/ 	.short	(.L_29 - .L_28)
.L_28:
        /*008c*/ 	.word	0x00000000
        /*0090*/ 	.short	0x0002
        /*0092*/ 	.short	0x0010
        /*0094*/ 	.byte	0x00, 0xf4, 0x21, 0x00


	//----- nvinfo : EIATTR_KPARAM_INFO
	.align		4
.L_29:
        /*0098*/ 	.byte	0x04, 0x17
        /*009a*/ 	.short	(.L_31 - .L_30)
.L_30:
        /*009c*/ 	.word	0x00000000
        /*00a0*/ 	.short	0x0001
        /*00a2*/ 	.short	0x0008
        /*00a4*/ 	.byte	0x00, 0xf4, 0x21, 0x00


	//----- nvinfo : EIATTR_KPARAM_INFO
	.align		4
.L_31:
        /*00a8*/ 	.byte	0x04, 0x17
        /*00aa*/ 	.short	(.L_33 - .L_32)
.L_32:
        /*00ac*/ 	.word	0x00000000
        /*00b0*/ 	.short	0x0000
        /*00b2*/ 	.short	0x0000
        /*00b4*/ 	.byte	0x00, 0xf4, 0x21, 0x00


	//----- nvinfo : EIATTR_SPARSE_MMA_MASK
	.align		4
.L_33:
        /*00b8*/ 	.byte	0x03, 0x50
        /*00ba*/ 	.short	0x0000


	//----- nvinfo : EIATTR_MAXREG_COUNT
	.align		4
        /*00bc*/ 	.byte	0x03, 0x1b
        /*00be*/ 	.short	0x00ff


	//----- nvinfo : EIATTR_EXIT_INSTR_OFFSETS
	.align		4
        /*00c0*/ 	.byte	0x04, 0x1c
        /*00c2*/ 	.short	(.L_35 - .L_34)


	//   ....[0]....
.L_34:
        /*00c4*/ 	.word	0x000017d0


	//   ....[1]....
        /*00c8*/ 	.word	0x000017f0


	//----- nvinfo : EIATTR_REQNTID
	.align		4
.L_35:
        /*00cc*/ 	.byte	0x04, 0x10
        /*00ce*/ 	.short	(.L_37 - .L_36)
.L_36:
        /*00d0*/ 	.word	0x00000080
        /*00d4*/ 	.word	0x00000001
        /*00d8*/ 	.word	0x00000001


	//----- nvinfo : EIATTR_CBANK_PARAM_SIZE
	.align		4
.L_37:
        /*00dc*/ 	.byte	0x03, 0x19
        /*00de*/ 	.short	0x0054


	//----- nvinfo : EIATTR_PARAM_CBANK
	.align		4
        /*00e0*/ 	.byte	0x04, 0x0a
        /*00e2*/ 	.short	(.L_39 - .L_38)
	.align		4
.L_38:
        /*00e4*/ 	.word	index@(.nv.constant0.triton_poi_fused__native_batch_norm_legit_no_training_add_15)
        /*00e8*/ 	.short	0x0210
        /*00ea*/ 	.short	0x0054


	//----- nvinfo : EIATTR_SW_WAR
	.align		4
.L_39:
        /*00ec*/ 	.byte	0x04, 0x36
        /*00ee*/ 	.short	(.L_41 - .L_40)
.L_40:
        /*00f0*/ 	.word	0x00000008
.L_41:


//--------------------- .nv.callgraph             --------------------------
	.section	.nv.callgraph,"",@"SHT_CUDA_CALLGRAPH"
	.align	4
	.sectionentsize	8
	.align		4
        /*0000*/ 	.word	0x00000000
	.align		4
        /*0004*/ 	.word	0xffffffff
	.align		4
        /*0008*/ 	.word	0x00000000
	.align		4
        /*000c*/ 	.word	0xfffffffe
	.align		4
        /*0010*/ 	.word	0x00000000
	.align		4
        /*0014*/ 	.word	0xfffffffd
	.align		4
        /*0018*/ 	.word	0x00000000
	.align		4
        /*001c*/ 	.word	0xfffffffc


//--------------------- .nv.constant4             --------------------------
	.section	.nv.constant4,"a",@progbits
	.align	8
	.align		8
.nv.constant4:
        /*0000*/ 	.dword	_$_str
	.align		8
        /*0008*/ 	.dword	_$_str_$_2


//--------------------- .text.triton_poi_fused__native_batch_norm_legit_no_training_add_15 --------------------------
	.section	.text.triton_poi_fused__native_batch_norm_legit_no_training_add_15,"ax",@progbits
	.align	128
        .global         triton_poi_fused__native_batch_norm_legit_no_training_add_15
        .type           triton_poi_fused__native_batch_norm_legit_no_training_add_15,@function
        .size           triton_poi_fused__native_batch_norm_legit_no_training_add_15,(.L_x_1 - triton_poi_fused__native_batch_norm_legit_no_training_add_15)
        .other          triton_poi_fused__native_batch_norm_legit_no_training_add_15,@"STO_CUDA_ENTRY STV_DEFAULT"
triton_poi_fused__native_batch_norm_legit_no_training_add_15:
.text.triton_poi_fused__native_batch_norm_legit_no_training_add_15:
[----:B------:R-:W0:Y:S01]  /*0000*/  LDC R1, c[0x0][0x28] ;  /* 0x00000a00ff017b82 */ /* 0x000e220000000800 */
[----:B------:R-:W1:Y:S07]  /*0010*/  S2R R0, SR_TID.X ;  /* 0x0000000000007919 */ /* 0x000e6e0000002100 */
[----:B------:R-:W2:Y:S01]  /*0020*/  LDC.64 R10, c[0x0][0x220] ;  /* 0x00008800ff0a7b82 */ /* 0x000ea20000000a00 */
[----:B------:R-:W-:Y:S01]  /*0030*/  CS2R R28, SRZ ;  /* 0x00000000001c7805 */ /* 0x000fe2000001ff00 */
[----:B------:R-:W-:Y:S01]  /*0040*/  ULDC.64 UR4, c[0x0][0x208] ;  /* 0x0000820000047ab9 */ /* 0x000fe20000000a00 */
[----:B------:R-:W3:Y:S01]  /*0050*/  S2R R9, SR_CTAID.X ;  /* 0x0000000000097919 */ /* 0x000ee20000002500 */
[----:B------:R-:W-:Y:S01]  /*0060*/  CS2R R30, SRZ ;  /* 0x00000000001e7805 */ /* 0x000fe2000001ff00 */
[----:B------:R-:W-:Y:S01]  /*0070*/  HFMA2.MMA R8, -RZ, RZ, 0, 0 ;  /* 0x00000000ff087435 */ /* 0x000fe200000001ff */
[----:B------:R-:W-:-:S02]  /*0080*/  MOV R38, RZ ;  /* 0x000000ff00267202 */ /* 0x000fc40000000f00 */
[----:B------:R-:W-:Y:S01]  /*0090*/  CS2R R36, SRZ ;  /* 0x0000000000247805 */ /* 0x000fe2000001ff00 */
[----:B------:R-:W4:Y:S08]  /*00a0*/  LDC.64 R32, c[0x0][0x210] ;  /* 0x00008400ff207b82 */ /* 0x000f300000000a00 */
[----:B------:R-:W5:Y:S08]  /*00b0*/  LDC.64 R22, c[0x0][0x218] ;  /* 0x00008600ff167b82 */ /* 0x000f700000000a00 */
[----:B------:R-:W2:Y:S01]  /*00c0*/  LDC.64 R26, c[0x0][0x228] ;  /* 0x00008a00ff1a7b82 */ /* 0x000ea20000000a00 */
[----:B-1----:R-:W-:-:S07]  /*00d0*/  SHF.L.U32 R0, R0, 0x2, RZ ;  /* 0x0000000200007819 */ /* 0x002fce00000006ff */
[----:B------:R-:W1:Y:S01]  /*00e0*/  LDC.64 R24, c[0x0][0x230] ;  /* 0x00008c00ff187b82 */ /* 0x000e620000000a00 */
[----:B------:R-:W-:-:S04]  /*00f0*/  LOP3.LUT R0, R0, 0x1fc, RZ, 0xc0, !PT ;  /* 0x000001fc00007812 */ /* 0x000fc800078ec0ff */
[----:B---3--:R-:W-:Y:S02]  /*0100*/  LEA R9, R9, R0, 0xa ;  /* 0x0000000009097211 */ /* 0x008fe400078e50ff */
[----:B------:R-:W-:Y:S02]  /*0110*/  CS2R R20, SRZ ;  /* 0x0000000000147805 */ /* 0x000fe4000001ff00 */
[----:B------:R-:W-:Y:S02]  /*0120*/  CS2R R16, SRZ ;  /* 0x0000000000107805 */ /* 0x000fe4000001ff00 */
[----:B------:R-:W-:Y:S02]  /*0130*/  CS2R R18, SRZ ;  /* 0x0000000000127805 */ /* 0x000fe4000001ff00 */
[C---:B------:R-:W-:Y:S01]  /*0140*/  ISETP.GE.AND P1, PT, R9.reuse, 0x1e400, PT ;  /* 0x0001e4000900780c */ /* 0x040fe20003f26270 */
[----:B------:R-:W-:Y:S01]  /*0150*/  IMAD.HI R0, R9, 0x43b3d5b, RZ ;  /* 0x043b3d5b09007827 */ /* 0x000fe200078e02ff */
[----:B------:R-:W-:-:S02]  /*0160*/  IADD3 R7, R9, 0x200, RZ ;  /* 0x0000020009077810 */ /* 0x000fc40007ffe0ff */
[----:B------:R-:W-:Y:S02]  /*0170*/  CS2R R12, SRZ ;  /* 0x00000000000c7805 */ /* 0x000fe4000001ff00 */
[----:B------:R-:W-:Y:S01]  /*0180*/  CS2R R14, SRZ ;  /* 0x00000000000e7805 */ /* 0x000fe2000001ff00 */
[----:B------:R-:W-:Y:S01]  /*0190*/  HFMA2.MMA R47, -RZ, RZ, 0, 0 ;  /* 0x00000000ff2f7435 */ /* 0x000fe200000001ff */
[----:B------:R-:W-:Y:S01]  /*01a0*/  SHF.R.U32.HI R3, RZ, 0x1f, R0 ;  /* 0x0000001fff037819 */ /* 0x000fe20000011600 */
[----:B------:R-:W-:Y:S01]  /*01b0*/  IMAD.HI R2, R7, 0x43b3d5b, RZ ;  /* 0x043b3d5b07027827 */ /* 0x000fe200078e02ff */
[----:B------:R-:W-:Y:S02]  /*01c0*/  CS2R R54, SRZ ;  /* 0x0000000000367805 */ /* 0x000fe4000001ff00 */
[----:B------:R-:W-:Y:S01]  /*01d0*/  MOV R57, RZ ;  /* 0x000000ff00397202 */ /* 0x000fe20000000f00 */
[----:B------:R-:W3:Y:S01]  /*01e0*/  LDC.64 R60, c[0x0][0x238] ;  /* 0x00008e00ff3c7b82 */ /* 0x000ee20000000a00 */
[----:B------:R-:W-:-:S04]  /*01f0*/  LEA.HI.SX32 R0, R0, R3, 0x1d ;  /* 0x0000000300007211 */ /* 0x000fc800078feaff */
[----:B------:R-:W-:-:S04]  /*0200*/  SHF.R.S32.HI R3, RZ, 0x1f, R0 ;  /* 0x0000001fff037819 */ /* 0x000fc80000011400 */
[----:B------:R-:W-:-:S04]  /*0210*/  LEA.HI R3, R3, R0, RZ, 0x6 ;  /* 0x0000000003037211 */ /* 0x000fc800078f30ff */
[----:B------:R-:W-:-:S04]  /*0220*/  LOP3.LUT R3, R3, 0xffffffc0, RZ, 0xc0, !PT ;  /* 0xffffffc003037812 */ /* 0x000fc800078ec0ff */
[----:B------:R-:W-:Y:S02]  /*0230*/  IADD3 R0, R0, -R3, RZ ;  /* 0x8000000300007210 */ /* 0x000fe40007ffe0ff */
[----:B------:R-:W-:-:S03]  /*0240*/  SHF.R.U32.HI R3, RZ, 0x1f, R2 ;  /* 0x0000001fff037819 */ /* 0x000fc60000011602 */
[----:B--2---:R-:W-:Y:S01]  /*0250*/  IMAD.WIDE R4, R0, 0x4, R10 ;  /* 0x0000000400047825 */ /* 0x004fe200078e020a */
[----:B------:R-:W-:-:S04]  /*0260*/  LEA.HI.SX32 R3, R2, R3, 0x1d ;  /* 0x0000000302037211 */ /* 0x000fc800078feaff */
[----:B------:R-:W2:Y:S01]  /*0270*/  @!P1 LDG.E.EL R28, desc[UR4][R4.64] ;  /* 0x00000004041c9981 */ /* 0x000ea2000c2e1900 */
[----:B------:R-:W-:-:S03]  /*0280*/  SHF.R.S32.HI R2, RZ, 0x1f, R3 ;  /* 0x0000001fff027819 */ /* 0x000fc60000011403 */
[----:B------:R-:W3:Y:S01]  /*0290*/  @!P1 LDG.E.EL R30, desc[UR4][R4.64] ;  /* 0x00000004041e9981 */ /* 0x000ee2000c2e1900 */
[----:B------:R-:W-:-:S03]  /*02a0*/  LEA.HI R2, R2, R3, RZ, 0x6 ;  /* 0x0000000302027211 */ /* 0x000fc600078f30ff */
[----:B------:R-:W3:Y:S01]  /*02b0*/  @!P1 LDG.E.EL R31, desc[UR4][R4.64] ;  /* 0x00000004041f9981 */ /* 0x000ee2000c2e1900 */
[----:B------:R-:W-:Y:S01]  /*02c0*/  LOP3.LUT R6, R2, 0xffffffc0, RZ, 0xc0, !PT ;  /* 0xffffffc002067812 */ /* 0x000fe200078ec0ff */
[----:B------:R-:W-:Y:S01]  /*02d0*/  HFMA2.MMA R2, -RZ, RZ, 0, 0 ;  /* 0x00000000ff027435 */ /* 0x000fe200000001ff */
[----:B------:R-:W-:Y:S02]  /*02e0*/  ISETP.GE.AND P0, PT, R7, 0x1e400, PT ;  /* 0x0001e4000700780c */ /* 0x000fe40003f06270 */
[----:B------:R-:W-:-:S07]  /*02f0*/  IADD3 R6, R3, -R6, RZ ;  /* 0x8000000603067210 */ /* 0x000fce0007ffe0ff */
[----:B------:R5:W3:Y:S01]  /*0300*/  @!P1 LDG.E.EL R2, desc[UR4][R4.64] ;  /* 0x0000000404029981 */ /* 0x000ae2000c2e1900 */
[----:B------:R-:W-:-:S05]  /*0310*/  IMAD.WIDE R10, R6, 0x4, R10 ;  /* 0x00000004060a7825 */ /* 0x000fca00078e020a */
[----:B------:R-:W3:Y:S04]  /*0320*/  @!P0 LDG.E.EL R38, desc[UR4][R10.64] ;  /* 0x000000040a268981 */ /* 0x000ee8000c2e1900 */
[----:B------:R-:W3:Y:S04]  /*0330*/  @!P0 LDG.E.EL R8, desc[UR4][R10.64] ;  /* 0x000000040a088981 */ /* 0x000ee8000c2e1900 */
[----:B------:R-:W3:Y:S01]  /*0340*/  @!P0 LDG.E.EL R37, desc[UR4][R10.64] ;  /* 0x000000040a258981 */ /* 0x000ee2000c2e1900 */
[----:B------:R-:W-:-:S06]  /*0350*/  MOV R7, RZ ;  /* 0x000000ff00077202 */ /* 0x000fcc0000000f00 */
[----:B------:R1:W3:Y:S01]  /*0360*/  @!P0 LDG.E.EL R7, desc[UR4][R10.64] ;  /* 0x000000040a078981 */ /* 0x0002e2000c2e1900 */
[----:B----4-:R-:W-:-:S04]  /*0370*/  IMAD.WIDE R32, R9, 0x4, R32 ;  /* 0x0000000409207825 */ /* 0x010fc800078e0220 */
[--C-:B-----5:R-:W-:Y:S01]  /*0380*/  IMAD.WIDE R4, R0, 0x4, R22.reuse ;  /* 0x0000000400047825 */ /* 0x120fe200078e0216 */
[----:B------:R-:W4:Y:S03]  /*0390*/  @!P1 LDG.E.128 R16, desc[UR4][R32.64] ;  /* 0x0000000420109981 */ /* 0x000f26000c1e1d00 */
[----:B01----:R-:W-:Y:S01]  /*03a0*/  IMAD.WIDE R10, R6, 0x4, R22 ;  /* 0x00000004060a7825 */ /* 0x003fe200078e0216 */
[----:B------:R-:W4:Y:S03]  /*03b0*/  @!P1 LDG.E.EL R21, desc[UR4][R4.64] ;  /* 0x0000000404159981 */ /* 0x000f26000c2e1900 */
[C---:B------:R-:W-:Y:S01]  /*03c0*/  IMAD.WIDE R34, R0.reuse, 0x4, R26 ;  /* 0x0000000400227825 */ /* 0x040fe200078e021a */
[----:B------:R0:W5:Y:S03]  /*03d0*/  @!P0 LDG.E.128 R12, desc[UR4][R32.64+0x800] ;  /* 0x00080004200c8981 */ /* 0x000166000c1e1d00 */
[----:B------:R-:W-:Y:S01]  /*03e0*/  IMAD.WIDE R22, R0, 0x4, R24 ;  /* 0x0000000400167825 */ /* 0x000fe200078e0218 */
[----:B------:R-:W5:Y:S04]  /*03f0*/  @!P0 LDG.E.EL R20, desc[UR4][R10.64] ;  /* 0x000000040a148981 */ /* 0x000f68000c2e1900 */
[----:B------:R-:W4:Y:S04]  /*0400*/  @!P1 LDG.E.EL R47, desc[UR4][R34.64] ;  /* 0x00000004222f9981 */ /* 0x000f28000c2e1900 */
[----:B------:R-:W4:Y:S04]  /*0410*/  @!P1 LDG.E.EL R36, desc[UR4][R22.64] ;  /* 0x0000000416249981 */ /* 0x000f28000c2e1900 */
[----:B------:R-:W4:Y:S04]  /*0420*/  @!P0 LDG.E.EL R29, desc[UR4][R10.64] ;  /* 0x000000040a1d8981 */ /* 0x000f28000c2e1900 */
[----:B------:R-:W4:Y:S04]  /*0430*/  @!P1 LDG.E.EL R54, desc[UR4][R4.64] ;  /* 0x0000000404369981 */ /* 0x000f28000c2e1900 */
[----:B------:R-:W4:Y:S01]  /*0440*/  @!P1 LDG.E.EL R57, desc[UR4][R4.64] ;  /* 0x0000000404399981 */ /* 0x000f22000c2e1900 */
[----:B0-----:R-:W-:-:S02]  /*0450*/  HFMA2.MMA R32, -RZ, RZ, 0, 0 ;  /* 0x00000000ff207435 */ /* 0x001fc400000001ff */
[----:B------:R-:W-:Y:S01]  /*0460*/  HFMA2.MMA R3, -RZ, RZ, 0, 0 ;  /* 0x00000000ff037435 */ /* 0x000fe200000001ff */
[----:B------:R-:W4:Y:S07]  /*0470*/  @!P1 LDG.E.EL R55, desc[UR4][R34.64] ;  /* 0x0000000422379981 */ /* 0x000f2e000c2e1900 */
[----:B------:R0:W4:Y:S04]  /*0480*/  @!P1 LDG.E.EL R32, desc[UR4][R4.64] ;  /* 0x0000000404209981 */ /* 0x000128000c2e1900 */
[----:B------:R-:W4:Y:S01]  /*0490*/  @!P1 LDG.E.EL R3, desc[UR4][R22.64] ;  /* 0x0000000416039981 */ /* 0x000f22000c2e1900 */
[----:B0-----:R-:W-:-:S10]  /*04a0*/  HFMA2.MMA R5, -RZ, RZ, 0, 0 ;  /* 0x00000000ff057435 */ /* 0x001fd400000001ff */
[----:B------:R-:W4:Y:S01]  /*04b0*/  @!P0 LDG.E.EL R5, desc[UR4][R10.64] ;  /* 0x000000040a058981 */ /* 0x000f22000c2e1900 */
[----:B--2---:R-:W-:Y:S01]  /*04c0*/  FADD R33, R28, 9.9999997473787516356e-06 ;  /* 0x3727c5ac1c217421 */ /* 0x004fe20000000000 */
[----:B------:R-:W-:Y:S01]  /*04d0*/  MOV R28, RZ ;  /* 0x000000ff001c7202 */ /* 0x000fe20000000f00 */
[----:B---3--:R-:W-:Y:S01]  /*04e0*/  FADD R39, R30, 9.9999997473787516356e-06 ;  /* 0x3727c5ac1e277421 */ /* 0x008fe20000000000 */
[----:B------:R-:W-:-:S04]  /*04f0*/  MOV R30, RZ ;  /* 0x000000ff001e7202 */ /* 0x000fc80000000f00 */
[----:B------:R-:W2:Y:S04]  /*0500*/  @!P1 LDG.E.EL R28, desc[UR4][R34.64] ;  /* 0x00000004221c9981 */ /* 0x000ea8000c2e1900 */
[----:B------:R0:W3:Y:S01]  /*0510*/  @!P0 LDG.E.EL R30, desc[UR4][R10.64] ;  /* 0x000000040a1e8981 */ /* 0x0000e2000c2e1900 */
[----:B------:R-:W1:Y:S01]  /*0520*/  MUFU.SQRT R33, R33 ;  /* 0x0000002100217308 */ /* 0x000e620000002000 */
[----:B------:R-:W-:-:S07]  /*0530*/  FADD R31, R31, 9.9999997473787516356e-06 ;  /* 0x3727c5ac1f1f7421 */ /* 0x000fce0000000000 */
[----:B------:R-:W0:Y:S01]  /*0540*/  MUFU.SQRT R31, R31 ;  /* 0x0000001f001f7308 */ /* 0x000e220000002000 */
[----:B------:R-:W-:Y:S01]  /*0550*/  FADD R2, R2, 9.9999997473787516356e-06 ;  /* 0x3727c5ac02027421 */ /* 0x000fe20000000000 */
[----:B-1----:R-:W-:-:S06]  /*0560*/  FSETP.GT.AND P6, PT, R33, 8.50705917302346158658e+37, PT ;  /* 0x7e8000002100780b */ /* 0x002fcc0003fc4000 */
[----:B------:R-:W1:Y:S01]  /*0570*/  MUFU.SQRT R39, R39 ;  /* 0x0000002700277308 */ /* 0x000e620000002000 */
[----:B------:R-:W-:Y:S01]  /*0580*/  FSETP.GEU.AND P2, PT, R33, 1.175494350822287508e-38, PT ;  /* 0x008000002100780b */ /* 0x000fe20003f4e000 */
[----:B------:R-:W-:Y:S01]  /*0590*/  FADD R38, R38, 9.9999997473787516356e-06 ;  /* 0x3727c5ac26267421 */ /* 0x000fe20000000000 */
[----:B------:R-:W-:Y:S01]  /*05a0*/  FADD R4, R8, 9.9999997473787516356e-06 ;  /* 0x3727c5ac08047421 */ /* 0x000fe20000000000 */
[----:B------:R-:W-:-:S04]  /*05b0*/  MOV R8, 0x3e800000 ;  /* 0x3e80000000087802 */ /* 0x000fc80000000f00 */
[----:B------:R-:W5:Y:S01]  /*05c0*/  MUFU.SQRT R2, R2 ;  /* 0x0000000200027308 */ /* 0x000f620000002000 */
[----:B------:R-:W-:Y:S01]  /*05d0*/  FADD R37, R37, 9.9999997473787516356e-06 ;  /* 0x3727c5ac25257421 */ /* 0x000fe20000000000 */
[----:B0-----:R-:W-:Y:S02]  /*05e0*/  FSETP.GT.AND P3, PT, R31, 8.50705917302346158658e+37, PT ;  /* 0x7e8000001f00780b */ /* 0x001fe40003f64000 */
[----:B------:R-:W-:Y:S01]  /*05f0*/  FSEL R10, R8, 1, P6 ;  /* 0x3f800000080a7808 */ /* 0x000fe20003000000 */
[----:B------:R-:W-:Y:S01]  /*0600*/  @P6 FMUL R33, R33, 0.25 ;  /* 0x3e80000021216820 */ /* 0x000fe20000400000 */
[----:B------:R-:W-:Y:S02]  /*0610*/  FSETP.GEU.AND P5, PT, R31, 1.175494350822287508e-38, PT ;  /* 0x008000001f00780b */ /* 0x000fe40003fae000 */
[----:B------:R-:W0:Y:S01]  /*0620*/  MUFU.SQRT R38, R38 ;  /* 0x0000002600267308 */ /* 0x000e220000002000 */
[----:B-1----:R-:W-:Y:S01]  /*0630*/  FSETP.GT.AND P4, PT, R39, 8.50705917302346158658e+37, PT ;  /* 0x7e8000002700780b */ /* 0x002fe20003f84000 */
[----:B------:R-:W-:Y:S01]  /*0640*/  @!P2 FMUL R33, R33, 16777216 ;  /* 0x4b8000002121a820 */ /* 0x000fe20000400000 */
[----:B------:R-:W-:Y:S01]  /*0650*/  @!P2 FMUL R10, R10, 16777216 ;  /* 0x4b8000000a0aa820 */ /* 0x000fe20000400000 */
[----:B------:R-:W-:-:S04]  /*0660*/  FSETP.GEU.AND P2, PT, R39, 1.175494350822287508e-38, PT ;  /* 0x008000002700780b */ /* 0x000fc80003f4e000 */
[----:B------:R-:W1:Y:S01]  /*0670*/  MUFU.SQRT R37, R37 ;  /* 0x0000002500257308 */ /* 0x000e620000002000 */
[----:B-----5:R-:W-:Y:S01]  /*0680*/  FSETP.GT.AND P6, PT, R2, 8.50705917302346158658e+37, PT ;  /* 0x7e8000000200780b */ /* 0x020fe20003fc4000 */
[----:B------:R-:W-:Y:S01]  /*0690*/  FADD R7, R7, 9.9999997473787516356e-06 ;  /* 0x3727c5ac07077421 */ /* 0x000fe20000000000 */
[----:B------:R-:W-:-:S05]  /*06a0*/  FSEL R42, R8, 1, P3 ;  /* 0x3f800000082a7808 */ /* 0x000fca0001800000 */
[----:B------:R-:W5:Y:S01]  /*06b0*/  MUFU.SQRT R4, R4 ;  /* 0x0000000400047308 */ /* 0x000f620000002000 */
[----:B------:R-:W-:Y:S01]  /*06c0*/  @P3 FMUL R31, R31, 0.25 ;  /* 0x3e8000001f1f3820 */ /* 0x000fe20000400000 */
[----:B------:R-:W-:Y:S01]  /*06d0*/  FSETP.GEU.AND P3, PT, R2, 1.175494350822287508e-38, PT ;  /* 0x008000000200780b */ /* 0x000fe20003f6e000 */
[----:B------:R-:W-:Y:S01]  /*06e0*/  @P4 FMUL R39, R39, 0.25 ;  /* 0x3e80000027274820 */ /* 0x000fe20000400000 */
[----:B------:R-:W-:Y:S01]  /*06f0*/  FSEL R44, R8, 1, P4 ;  /* 0x3f800000082c7808 */ /* 0x000fe20002000000 */
[----:B------:R-:W-:Y:S01]  /*0700*/  @!P5 FMUL R31, R31, 16777216 ;  /* 0x4b8000001f1fd820 */ /* 0x000fe20000400000 */
[----:B------:R-:W-:Y:S01]  /*0710*/  @!P5 FMUL R42, R42, 16777216 ;  /* 0x4b8000002a2ad820 */ /* 0x000fe20000400000 */
[----:B0-----:R-:W-:Y:S01]  /*0720*/  FSETP.GT.AND P5, PT, R38, 8.50705917302346158658e+37, PT ;  /* 0x7e8000002600780b */ /* 0x001fe20003fa4000 */
[----:B------:R-:W0:Y:S01]  /*0730*/  MUFU.SQRT R40, R7 ;  /* 0x0000000700287308 */ /* 0x000e220000002000 */
[----:B-1----:R-:W-:Y:S01]  /*0740*/  FSETP.GT.AND P4, PT, R37, 8.50705917302346158658e+37, PT ;  /* 0x7e8000002500780b */ /* 0x002fe20003f84000 */
[----:B------:R-:W-:Y:S01]  /*0750*/  @!P2 FMUL R39, R39, 16777216 ;  /* 0x4b8000002727a820 */ /* 0x000fe20000400000 */
[----:B------:R-:W-:Y:S01]  /*0760*/  @!P2 FMUL R44, R44, 16777216 ;  /* 0x4b8000002c2ca820 */ /* 0x000fe20000400000 */
[----:B------:R-:W-:Y:S01]  /*0770*/  @P6 FMUL R2, R2, 0.25 ;  /* 0x3e80000002026820 */ /* 0x000fe20000400000 */
[----:B------:R-:W-:-:S02]  /*0780*/  FSEL R46, R8, 1, P6 ;  /* 0x3f800000082e7808 */ /* 0x000fc40003000000 */
[----:B-----5:R-:W-:Y:S02]  /*0790*/  FSETP.GT.AND P2, PT, R4, 8.50705917302346158658e+37, PT ;  /* 0x7e8000000400780b */ /* 0x020fe40003f44000 */
[C---:B------:R-:W-:Y:S01]  /*07a0*/  FSETP.GEU.AND P6, PT, R37.reuse, 1.175494350822287508e-38, PT ;  /* 0x008000002500780b */ /* 0x040fe20003fce000 */
[----:B------:R-:W-:Y:S01]  /*07b0*/  @!P3 FMUL R2, R2, 16777216 ;  /* 0x4b8000000202b820 */ /* 0x000fe20000400000 */
[----:B------:R-:W-:Y:S01]  /*07c0*/  @!P3 FMUL R46, R46, 16777216 ;  /* 0x4b8000002e2eb820 */ /* 0x000fe20000400000 */
[C---:B------:R-:W-:Y:S01]  /*07d0*/  FSETP.GEU.AND P3, PT, R38.reuse, 1.175494350822287508e-38, PT ;  /* 0x008000002600780b */ /* 0x040fe20003f6e000 */
[----:B------:R-:W-:Y:S01]  /*07e0*/  @P5 FMUL R38, R38, 0.25 ;  /* 0x3e80000026265820 */ /* 0x000fe20000400000 */
[----:B------:R-:W-:Y:S01]  /*07f0*/  FSEL R41, R8, 1, P5 ;  /* 0x3f80000008297808 */ /* 0x000fe20002800000 */
[----:B------:R-:W-:Y:S01]  /*0800*/  @P4 FMUL R37, R37, 0.25 ;  /* 0x3e80000025254820 */ /* 0x000fe20000400000 */
[----:B0-----:R-:W-:Y:S01]  /*0810*/  FSETP.GT.AND P5, PT, R40, 8.50705917302346158658e+37, PT ;  /* 0x7e8000002800780b */ /* 0x001fe20003fa4000 */
[----:B------:R-:W0:Y:S01]  /*0820*/  MUFU.RCP R33, R33 ;  /* 0x0000002100217308 */ /* 0x000e220000001000 */
[----:B------:R-:W-:-:S02]  /*0830*/  FSEL R48, R8, 1, P4 ;  /* 0x3f80000008307808 */ /* 0x000fc40002000000 */
[C---:B------:R-:W-:Y:S01]  /*0840*/  FSETP.GEU.AND P4, PT, R4.reuse, 1.175494350822287508e-38, PT ;  /* 0x008000000400780b */ /* 0x040fe20003f8e000 */
[----:B------:R-:W-:Y:S01]  /*0850*/  @P2 FMUL R4, R4, 0.25 ;  /* 0x3e80000004042820 */ /* 0x000fe20000400000 */
[----:B------:R-:W-:Y:S01]  /*0860*/  FSEL R50, R8, 1, P2 ;  /* 0x3f80000008327808 */ /* 0x000fe20001000000 */
[----:B------:R-:W-:Y:S01]  /*0870*/  @!P6 FMUL R37, R37, 16777216 ;  /* 0x4b8000002525e820 */ /* 0x000fe20000400000 */
[----:B------:R-:W-:Y:S01]  /*0880*/  FSETP.GEU.AND P2, PT, R40, 1.175494350822287508e-38, PT ;  /* 0x008000002800780b */ /* 0x000fe20003f4e000 */
[----:B------:R-:W-:Y:S01]  /*0890*/  @!P3 FMUL R38, R38, 16777216 ;  /* 0x4b8000002626b820 */ /* 0x000fe20000400000 */
[----:B------:R-:W1:Y:S03]  /*08a0*/  MUFU.RCP R31, R31 ;  /* 0x0000001f001f7308 */ /* 0x000e660000001000 */
[----:B------:R-:W-:-:S05]  /*08b0*/  @P5 FMUL R40, R40, 0.25 ;  /* 0x3e80000028285820 */ /* 0x000fca0000400000 */
[----:B------:R-:W5:Y:S01]  /*08c0*/  MUFU.RCP R37, R37 ;  /* 0x0000002500257308 */ /* 0x000f620000001000 */
[----:B0-----:R-:W-:Y:S02]  /*08d0*/  FMUL R33, R33, R10 ;  /* 0x0000000a21217220 */ /* 0x001fe40000400000 */
[----:B------:R-:W-:Y:S01]  /*08e0*/  @!P2 FMUL R40, R40, 16777216 ;  /* 0x4b8000002828a820 */ /* 0x000fe20000400000 */
[----:B------:R-:W-:-:S04]  /*08f0*/  FADD R15, -R20, R15 ;  /* 0x0000000f140f7221 */ /* 0x000fc80000000100 */
[----:B------:R-:W-:Y:S01]  /*0900*/  MUFU.RCP R7, R2 ;  /* 0x0000000200077308 */ /* 0x000fe20000001000 */
[----:B------:R-:W-:Y:S01]  /*0910*/  @!P4 FMUL R4, R4, 16777216 ;  /* 0x4b8000000404c820 */ /* 0x000fe20000400000 */
[----:B------:R-:W-:-:S06]  /*0920*/  @!P6 FMUL R48, R48, 16777216 ;  /* 0x4b8000003030e820 */ /* 0x000fcc0000400000 */
[----:B------:R4:W-:Y:S02]  /*0930*/  MUFU.RCP R2, R38 ;  /* 0x0000002600027308 */ /* 0x0009e40000001000 */
[----:B----4-:R-:W-:Y:S02]  /*0940*/  FADD R38, -R21, R16 ;  /* 0x0000001015267221 */ /* 0x010fe40000000100 */
[----:B------:R-:W0:Y:S02]  /*0950*/  LDC.64 R20, c[0x0][0x240] ;  /* 0x00009000ff147b82 */ /* 0x000e240000000a00 */
[----:B------:R-:W-:Y:S02]  /*0960*/  FMUL R33, R33, R38 ;  /* 0x0000002621217220 */ /* 0x000fe40000400000 */
[----:B------:R-:W-:Y:S02]  /*0970*/  MUFU.RCP R11, R39 ;  /* 0x00000027000b7308 */ /* 0x000fe40000001000 */
[----:B------:R-:W-:-:S06]  /*0980*/  FFMA R47, R33, R47, R36 ;  /* 0x0000002f212f7223 */ /* 0x000fcc0000000024 */
[----:B------:R-:W4:Y:S01]  /*0990*/  MUFU.RCP R40, R40 ;  /* 0x0000002800287308 */ /* 0x000f220000001000 */
[----:B-1----:R-:W-:Y:S01]  /*09a0*/  FMUL R10, R31, R42 ;  /* 0x0000002a1f0a7220 */ /* 0x002fe20000400000 */
[----:B------:R-:W-:-:S06]  /*09b0*/  FSEL R31, R8, 1, P5 ;  /* 0x3f800000081f7808 */ /* 0x000fcc0002800000 */
[----:B------:R5:W1:Y:S01]  /*09c0*/  MUFU.RCP R39, R4 ;  /* 0x0000000400277308 */ /* 0x000a620000001000 */
[----:B------:R-:W-:Y:S01]  /*09d0*/  FADD R16, -R29, R14 ;  /* 0x0000000e1d107221 */ /* 0x000fe20000000100 */
[----:B------:R-:W-:Y:S01]  /*09e0*/  HFMA2.MMA R14, -RZ, RZ, 0, 0 ;  /* 0x00000000ff0e7435 */ /* 0x000fe200000001ff */
[----:B-----5:R-:W-:Y:S02]  /*09f0*/  FMUL R4, R37, R48 ;  /* 0x0000003025047220 */ /* 0x020fe40000400000 */
[----:B------:R-:W5:Y:S01]  /*0a00*/  LDC.64 R36, c[0x0][0x248] ;  /* 0x00009200ff247b82 */ /* 0x000f620000000a00 */
[----:B------:R-:W-:Y:S01]  /*0a10*/  @!P2 FMUL R31, R31, 16777216 ;  /* 0x4b8000001f1fa820 */ /* 0x000fe20000400000 */
[----:B------:R-:W-:-:S05]  /*0a20*/  @!P4 FMUL R50, R50, 16777216 ;  /* 0x4b8000003232c820 */ /* 0x000fca0000400000 */
[----:B------:R0:W3:Y:S01]  /*0a30*/  @!P1 LDG.E.EL R14, desc[UR4][R34.64] ;  /* 0x00000004220e9981 */ /* 0x0000e2000c2e1900 */
[----:B----4-:R-:W-:Y:S01]  /*0a40*/  FMUL R40, R40, R31 ;  /* 0x0000001f28287220 */ /* 0x010fe20000400000 */
[----:B-1----:R-:W-:Y:S01]  /*0a50*/  FMUL R39, R39, R50 ;  /* 0x0000003227277220 */ /* 0x002fe20000400000 */
[----:B------:R-:W-:Y:S01]  /*0a60*/  HFMA2.MMA R31, -RZ, RZ, 0, 0 ;  /* 0x00000000ff1f7435 */ /* 0x000fe200000001ff */
[----:B------:R-:W-:Y:S02]  /*0a70*/  MOV R33, RZ ;  /* 0x000000ff00217202 */ /* 0x000fe40000000f00 */
[----:B------:R-:W-:Y:S01]  /*0a80*/  FMUL R51, R39, R16 ;  /* 0x0000001027337220 */ /* 0x000fe20000400000 */
[----:B0-----:R-:W-:Y:S01]  /*0a90*/  IMAD.WIDE R38, R6, 0x4, R20 ;  /* 0x0000000406267825 */ /* 0x001fe200078e0214 */
[----:B------:R-:W-:-:S03]  /*0aa0*/  CS2R R34, SRZ ;  /* 0x0000000000227805 */ /* 0x000fc6000001ff00 */
[----:B------:R-:W-:Y:S01]  /*0ab0*/  FADD R54, -R54, R19 ;  /* 0x0000001336367221 */ /* 0x000fe20000000100 */
[----:B------:R-:W-:Y:S01]  /*0ac0*/  MOV R19, RZ ;  /* 0x000000ff00137202 */ /* 0x000fe20000000f00 */
[----:B------:R-:W4:Y:S04]  /*0ad0*/  @!P0 LDG.E.EL R33, desc[UR4][R38.64] ;  /* 0x0000000426218981 */ /* 0x000f28000c2e1900 */
[----:B------:R-:W4:Y:S04]  /*0ae0*/  @!P0 LDG.E.EL R34, desc[UR4][R38.64] ;  /* 0x0000000426228981 */ /* 0x000f28000c2e1900 */
[----:B------:R-:W4:Y:S04]  /*0af0*/  @!P0 LDG.E.EL R31, desc[UR4][R38.64] ;  /* 0x00000004261f8981 */ /* 0x000f28000c2e1900 */
[----:B------:R5:W4:Y:S01]  /*0b00*/  @!P0 LDG.E.EL R35, desc[UR4][R38.64] ;  /* 0x0000000426238981 */ /* 0x000b22000c2e1900 */
[----:B------:R-:W-:Y:S01]  /*0b10*/  FADD R58, -R57, R18 ;  /* 0x00000012393a7221 */ /* 0x000fe20000000100 */
[----:B-----5:R-:W-:Y:S01]  /*0b20*/  IMAD.WIDE R38, R0, 0x4, R36 ;  /* 0x0000000400267825 */ /* 0x020fe200078e0224 */
[----:B------:R-:W-:-:S04]  /*0b30*/  CS2R R56, SRZ ;  /* 0x0000000000387805 */ /* 0x000fc8000001ff00 */
[----:B------:R-:W5:Y:S01]  /*0b40*/  @!P1 LDG.E.EL R19, desc[UR4][R38.64] ;  /* 0x0000000426139981 */ /* 0x000f62000c2e1900 */
[----:B------:R-:W-:Y:S02]  /*0b50*/  HFMA2.MMA R18, -RZ, RZ, 0, 0 ;  /* 0x00000000ff127435 */ /* 0x000fe400000001ff */
[----:B------:R-:W-:Y:S01]  /*0b60*/  HFMA2.MMA R48, -RZ, RZ, 0, 0 ;  /* 0x00000000ff307435 */ /* 0x000fe200000001ff */
[----:B------:R-:W4:Y:S01]  /*0b70*/  @!P1 LDG.E.EL R57, desc[UR4][R38.64] ;  /* 0x0000000426399981 */ /* 0x000f22000c2e1900 */
[----:B------:R-:W-:Y:S02]  /*0b80*/  CS2R R52, SRZ ;  /* 0x0000000000347805 */ /* 0x000fe4000001ff00 */
[----:B------:R-:W-:Y:S01]  /*0b90*/  MOV R50, RZ ;  /* 0x000000ff00327202 */ /* 0x000fe20000000f00 */
[----:B------:R-:W-:Y:S01]  /*0ba0*/  @!P3 FMUL R41, R41, 16777216 ;  /* 0x4b8000002929b820 */ /* 0x000fe20000400000 */
[----:B------:R-:W-:Y:S01]  /*0bb0*/  FMUL R49, R40, R15 ;  /* 0x0000000f28317220 */ /* 0x000fe20000400000 */
[----:B------:R-:W-:Y:S01]  /*0bc0*/  IMAD.WIDE R26, R6, 0x4, R26 ;  /* 0x00000004061a7825 */ /* 0x000fe200078e021a */
[----:B------:R-:W-:Y:S01]  /*0bd0*/  HFMA2.MMA R29, -RZ, RZ, 0, 0 ;  /* 0x00000000ff1d7435 */ /* 0x000fe200000001ff */
[----:B------:R-:W4:Y:S01]  /*0be0*/  @!P1 LDG.E.EL R18, desc[UR4][R38.64] ;  /* 0x0000000426129981 */ /* 0x000f22000c2e1900 */
[----:B------:R-:W-:Y:S01]  /*0bf0*/  HFMA2.MMA R15, -RZ, RZ, 0, 0 ;  /* 0x00000000ff0f7435 */ /* 0x000fe200000001ff */
[----:B------:R-:W-:Y:S01]  /*0c00*/  FMUL R11, R11, R44 ;  /* 0x0000002c0b0b7220 */ /* 0x000fe20000400000 */
[----:B------:R-:W-:Y:S01]  /*0c10*/  FMUL R7, R7, R46 ;  /* 0x0000002e07077220 */ /* 0x000fe20000400000 */
[----:B------:R-:W-:Y:S01]  /*0c20*/  FMUL R2, R2, R41 ;  /* 0x0000002902027220 */ /* 0x000fe20000400000 */
[----:B------:R-:W4:Y:S01]  /*0c30*/  @!P0 LDG.E.EL R52, desc[UR4][R26.64] ;  /* 0x000000041a348981 */ /* 0x000f22000c2e1900 */
[----:B------:R-:W-:-:S02]  /*0c40*/  CS2R R44, SRZ ;  /* 0x00000000002c7805 */ /* 0x000fc4000001ff00 */
[----:B------:R-:W-:Y:S02]  /*0c50*/  MOV R46, RZ ;  /* 0x000000ff002e7202 */ /* 0x000fe40000000f00 */
[----:B------:R-:W-:Y:S01]  /*0c60*/  CS2R R42, SRZ ;  /* 0x00000000002a7805 */ /* 0x000fe2000001ff00 */
[----:B------:R-:W4:Y:S01]  /*0c70*/  @!P0 LDG.E.EL R53, desc[UR4][R26.64] ;  /* 0x000000041a358981 */ /* 0x000f22000c2e1900 */
[----:B------:R-:W-:Y:S02]  /*0c80*/  MOV R16, RZ ;  /* 0x000000ff00107202 */ /* 0x000fe40000000f00 */
[----:B------:R-:W-:Y:S01]  /*0c90*/  CS2R R40, SRZ ;  /* 0x0000000000287805 */ /* 0x000fe2000001ff00 */
[----:B------:R-:W-:Y:S01]  /*0ca0*/  IMAD.WIDE R24, R6, 0x4, R24 ;  /* 0x0000000406187825 */ /* 0x000fe200078e0218 */
[----:B------:R-:W4:Y:S04]  /*0cb0*/  @!P0 LDG.E.EL R50, desc[UR4][R26.64] ;  /* 0x000000041a328981 */ /* 0x000f28000c2e1900 */
[----:B------:R0:W4:Y:S01]  /*0cc0*/  @!P0 LDG.E.EL R48, desc[UR4][R26.64] ;  /* 0x000000041a308981 */ /* 0x000122000c2e1900 */
[----:B------:R-:W-:-:S03]  /*0cd0*/  FADD R59, -R32, R17 ;  /* 0x00000011203b7221 */ /* 0x000fc60000000100 */
[----:B------:R-:W4:Y:S01]  /*0ce0*/  @!P1 LDG.E.EL R56, desc[UR4][R38.64] ;  /* 0x0000000426389981 */ /* 0x000f22000c2e1900 */
[----:B------:R-:W-:Y:S01]  /*0cf0*/  HFMA2.MMA R32, -RZ, RZ, 0, 0 ;  /* 0x00000000ff207435 */ /* 0x000fe200000001ff */
[----:B------:R-:W-:Y:S02]  /*0d00*/  IMAD.WIDE R60, R9, 0x4, R60 ;  /* 0x00000004093c7825 */ /* 0x000fe400078e023c */
[----:B------:R-:W4:Y:S02]  /*0d10*/  @!P1 LDG.E.EL R45, desc[UR4][R22.64] ;  /* 0x00000004162d9981 */ /* 0x000f24000c2e1900 */
[----:B0-----:R-:W-:Y:S01]  /*0d20*/  IMAD.WIDE R26, R0, 0x4, R20 ;  /* 0x00000004001a7825 */ /* 0x001fe200078e0214 */
[----:B------:R-:W-:Y:S01]  /*0d30*/  CS2R R20, SRZ ;  /* 0x0000000000147805 */ /* 0x000fe2000001ff00 */
[----:B------:R0:W4:Y:S04]  /*0d40*/  @!P1 LDG.E.EL R46, desc[UR4][R22.64] ;  /* 0x00000004162e9981 */ /* 0x000128000c2e1900 */
[----:B------:R-:W4:Y:S04]  /*0d50*/  @!P0 LDG.E.EL R29, desc[UR4][R24.64] ;  /* 0x00000004181d8981 */ /* 0x000f28000c2e1900 */
[----:B------:R-:W4:Y:S04]  /*0d60*/  @!P0 LDG.E.EL R16, desc[UR4][R24.64] ;  /* 0x0000000418108981 */ /* 0x000f28000c2e1900 */
[----:B------:R-:W4:Y:S01]  /*0d70*/  @!P0 LDG.E.EL R44, desc[UR4][R24.64] ;  /* 0x00000004182c8981 */ /* 0x000f22000c2e1900 */
[----:B0-----:R-:W-:-:S03]  /*0d80*/  CS2R R22, SRZ ;  /* 0x0000000000167805 */ /* 0x001fc6000001ff00 */
[----:B------:R0:W4:Y:S01]  /*0d90*/  @!P0 LDG.E.EL R42, desc[UR4][R24.64] ;  /* 0x00000004182a8981 */ /* 0x000122000c2e1900 */
[----:B------:R-:W-:Y:S01]  /*0da0*/  MOV R17, RZ ;  /* 0x000000ff00117202 */ /* 0x000fe20000000f00 */
[----:B------:R-:W-:-:S04]  /*0db0*/  IMAD.WIDE R36, R6, 0x4, R36 ;  /* 0x0000000406247825 */ /* 0x000fc800078e0224 */
[----:B------:R-:W-:Y:S01]  /*0dc0*/  FMUL R10, R10, R59 ;  /* 0x0000003b0a0a7220 */ /* 0x000fe20000400000 */
[----:B------:R-:W4:Y:S01]  /*0dd0*/  @!P1 LDG.E.EL R15, desc[UR4][R26.64] ;  /* 0x000000041a0f9981 */ /* 0x000f22000c2e1900 */
[----:B------:R-:W1:Y:S03]  /*0de0*/  LDC.64 R38, c[0x0][0x250] ;  /* 0x00009400ff267b82 */ /* 0x000e660000000a00 */
[----:B------:R-:W4:Y:S01]  /*0df0*/  @!P1 LDG.E.EL R41, desc[UR4][R26.64] ;  /* 0x000000041a299981 */ /* 0x000f22000c2e1900 */
[----:B0-----:R-:W-:-:S03]  /*0e00*/  CS2R R24, SRZ ;  /* 0x0000000000187805 */ /* 0x001fc6000001ff00 */
[----:B------:R-:W4:Y:S04]  /*0e10*/  @!P1 LDG.E.EL R40, desc[UR4][R26.64] ;  /* 0x000000041a289981 */ /* 0x000f28000c2e1900 */
[----:B------:R0:W4:Y:S04]  /*0e20*/  @!P1 LDG.E.EL R43, desc[UR4][R26.64] ;  /* 0x000000041a2b9981 */ /* 0x000128000c2e1900 */
[----:B------:R-:W4:Y:S04]  /*0e30*/  @!P1 LDG.E.128 R20, desc[UR4][R60.64] ;  /* 0x000000043c149981 */ /* 0x000f28000c1e1d00 */
[----:B------:R-:W4:Y:S01]  /*0e40*/  @!P0 LDG.E.EL R17, desc[UR4][R36.64] ;  /* 0x0000000424118981 */ /* 0x000f22000c2e1900 */
[----:B0-----:R-:W-:-:S03]  /*0e50*/  CS2R R26, SRZ ;  /* 0x00000000001a7805 */ /* 0x001fc6000001ff00 */
[----:B------:R-:W4:Y:S04]  /*0e60*/  @!P0 LDG.E.EL R32, desc[UR4][R36.64] ;  /* 0x0000000424208981 */ /* 0x000f28000c2e1900 */
[----:B------:R0:W4:Y:S01]  /*0e70*/  @!P0 LDG.E.128 R24, desc[UR4][R60.64+0x800] ;  /* 0x000800043c188981 */ /* 0x000122000c1e1d00 */
[----:B------:R-:W-:Y:S01]  /*0e80*/  HFMA2.MMA R59, -RZ, RZ, 0, 0 ;  /* 0x00000000ff3b7435 */ /* 0x000fe200000001ff */
[----:B0-----:R-:W-:-:S09]  /*0e90*/  MOV R60, RZ ;  /* 0x000000ff003c7202 */ /* 0x001fd20000000f00 */
[----:B------:R-:W4:Y:S04]  /*0ea0*/  @!P0 LDG.E.EL R59, desc[UR4][R36.64] ;  /* 0x00000004243b8981 */ /* 0x000f28000c2e1900 */
[----:B------:R0:W4:Y:S01]  /*0eb0*/  @!P0 LDG.E.EL R60, desc[UR4][R36.64] ;  /* 0x00000004243c8981 */ /* 0x000122000c2e1900 */
[----:B--2---:R-:W-:Y:S01]  /*0ec0*/  FFMA R28, R10, R28, R3 ;  /* 0x0000001c0a1c7223 */ /* 0x004fe20000000003 */
[----:B------:R-:W-:Y:S01]  /*0ed0*/  FMUL R58, R11, R58 ;  /* 0x0000003a0b3a7220 */ /* 0x000fe20000400000 */
[----:B------:R-:W-:Y:S01]  /*0ee0*/  FMUL R3, R7, R54 ;  /* 0x0000003607037220 */ /* 0x000fe20000400000 */
[----:B-1----:R-:W-:Y:S01]  /*0ef0*/  IMAD.WIDE R10, R0, 0x4, R38 ;  /* 0x00000004000a7825 */ /* 0x002fe200078e0226 */
[----:B------:R-:W-:Y:S02]  /*0f00*/  HFMA2.MMA R0, -RZ, RZ, 0, 0 ;  /* 0x00000000ff007435 */ /* 0x000fe400000001ff */
[----:B------:R-:W-:Y:S01]  /*0f10*/  HFMA2.MMA R54, -RZ, RZ, 0, 0 ;  /* 0x00000000ff367435 */ /* 0x000fe200000001ff */
[----:B---3--:R-:W-:Y:S01]  /*0f20*/  FADD R61, -R30, R13 ;  /* 0x0000000d1e3d7221 */ /* 0x008fe20000000100 */
[----:B------:R-:W-:-:S02]  /*0f30*/  MOV R13, RZ ;  /* 0x000000ff000d7202 */ /* 0x000fc40000000f00 */
[----:B------:R-:W-:Y:S01]  /*0f40*/  MOV R30, RZ ;  /* 0x000000ff001e7202 */ /* 0x000fe20000000f00 */
[----:B------:R-:W-:Y:S01]  /*0f50*/  IMAD.WIDE R6, R6, 0x4, R38 ;  /* 0x0000000406067825 */ /* 0x000fe200078e0226 */
[----:B------:R-:W-:-:S03]  /*0f60*/  HFMA2.MMA R38, -RZ, RZ, 0, 0 ;  /* 0x00000000ff267435 */ /* 0x000fc600000001ff */
[----:B------:R-:W-:Y:S01]  /*0f70*/  FADD R5, -R5, R12 ;  /* 0x0000000c05057221 */ /* 0x000fe20000000100 */
[----:B------:R-:W2:Y:S01]  /*0f80*/  @!P1 LDG.E.EL R13, desc[UR4][R10.64] ;  /* 0x000000040a0d9981 */ /* 0x000ea2000c2e1900 */
[----:B------:R-:W-:Y:S02]  /*0f90*/  MOV R12, RZ ;  /* 0x000000ff000c7202 */ /* 0x000fe40000000f00 */
[----:B0-----:R-:W-:Y:S01]  /*0fa0*/  CS2R R36, SRZ ;  /* 0x0000000000247805 */ /* 0x001fe2000001ff00 */
[----:B------:R-:W3:Y:S04]  /*0fb0*/  @!P1 LDG.E.EL R0, desc[UR4][R10.64] ;  /* 0x000000040a009981 */ /* 0x000ee8000c2e1900 */
[----:B------:R-:W2:Y:S04]  /*0fc0*/  @!P1 LDG.E.EL R30, desc[UR4][R10.64] ;  /* 0x000000040a1e9981 */ /* 0x000ea8000c2e1900 */
[----:B------:R5:W2:Y:S04]  /*0fd0*/  @!P1 LDG.E.EL R54, desc[UR4][R10.64] ;  /* 0x000000040a369981 */ /* 0x000aa8000c2e1900 */
[----:B------:R-:W2:Y:S04]  /*0fe0*/  @!P0 LDG.E.EL R12, desc[UR4][R6.64] ;  /* 0x00000004060c8981 */ /* 0x000ea8000c2e1900 */
[----:B------:R-:W2:Y:S04]  /*0ff0*/  @!P0 LDG.E.EL R36, desc[UR4][R6.64] ;  /* 0x0000000406248981 */ /* 0x000ea8000c2e1900 */
[----:B------:R-:W2:Y:S04]  /*1000*/  @!P0 LDG.E.EL R37, desc[UR4][R6.64] ;  /* 0x0000000406258981 */ /* 0x000ea8000c2e1900 */
[----:B------:R0:W2:Y:S01]  /*1010*/  @!P0 LDG.E.EL R38, desc[UR4][R6.64] ;  /* 0x0000000406268981 */ /* 0x0000a2000c2e1900 */
[----:B------:R-:W-:Y:S01]  /*1020*/  FMUL R61, R2, R61 ;  /* 0x0000003d023d7220 */ /* 0x000fe20000400000 */
[----:B------:R-:W-:Y:S01]  /*1030*/  FMUL R4, R4, R5 ;  /* 0x0000000504047220 */ /* 0x000fe20000400000 */
[----:B-----5:R-:W-:-:S06]  /*1040*/  FADD R10, R19, 9.9999997473787516356e-06 ;  /* 0x3727c5ac130a7421 */ /* 0x020fcc0000000000 */
[----:B------:R-:W1:Y:S01]  /*1050*/  MUFU.SQRT R10, R10 ;  /* 0x0000000a000a7308 */ /* 0x000e620000002000 */
[----:B----4-:R-:W-:Y:S01]  /*1060*/  FADD R57, R57, 9.9999997473787516356e-06 ;  /* 0x3727c5ac39397421 */ /* 0x010fe20000000000 */
[----:B------:R-:W-:-:S06]  /*1070*/  FADD R18, R18, 9.9999997473787516356e-06 ;  /* 0x3727c5ac12127421 */ /* 0x000fcc0000000000 */
[----:B------:R-:W4:Y:S01]  /*1080*/  MUFU.SQRT R11, R57 ;  /* 0x00000039000b7308 */ /* 0x000f220000002000 */
[----:B-1----:R-:W-:-:S07]  /*1090*/  FSETP.GT.AND P2, PT, R10, 8.50705917302346158658e+37, PT ;  /* 0x7e8000000a00780b */ /* 0x002fce0003f44000 */
[----:B------:R-:W1:Y:S01]  /*10a0*/  MUFU.SQRT R18, R18 ;  /* 0x0000001200127308 */ /* 0x000e620000002000 */
[----:B------:R-:W-:Y:S01]  /*10b0*/  FSETP.GEU.AND P6, PT, R10, 1.175494350822287508e-38, PT ;  /* 0x008000000a00780b */ /* 0x000fe20003fce000 */
[----:B------:R-:W-:-:S06]  /*10c0*/  FADD R56, R56, 9.9999997473787516356e-06 ;  /* 0x3727c5ac38387421 */ /* 0x000fcc0000000000 */
[----:B------:R-:W5:Y:S01]  /*10d0*/  MUFU.SQRT R19, R56 ;  /* 0x0000003800137308 */ /* 0x000f620000002000 */
[----:B----4-:R-:W-:Y:S01]  /*10e0*/  FSETP.GT.AND P3, PT, R11, 8.50705917302346158658e+37, PT ;  /* 0x7e8000000b00780b */ /* 0x010fe20003f64000 */
[----:B------:R-:W-:Y:S01]  /*10f0*/  @P2 FMUL R10, R10, 0.25 ;  /* 0x3e8000000a0a2820 */ /* 0x000fe20000400000 */
[----:B0-----:R-:W-:Y:S02]  /*1100*/  FSEL R7, R8, 1, P2 ;  /* 0x3f80000008077808 */ /* 0x001fe40001000000 */
[----:B-1----:R-:W-:Y:S01]  /*1110*/  FSETP.GT.AND P4, PT, R18, 8.50705917302346158658e+37, PT ;  /* 0x7e8000001200780b */ /* 0x002fe20003f84000 */
[----:B------:R-:W-:Y:S01]  /*1120*/  @!P6 FMUL R10, R10, 16777216 ;  /* 0x4b8000000a0ae820 */ /* 0x000fe20000400000 */
[----:B------:R-:W-:Y:S01]  /*1130*/  FSETP.GEU.AND P2, PT, R18, 1.175494350822287508e-38, PT ;  /* 0x008000001200780b */ /* 0x000fe20003f4e000 */
[----:B------:R-:W-:Y:S01]  /*1140*/  @!P6 FMUL R7, R7, 16777216 ;  /* 0x4b8000000707e820 */ /* 0x000fe20000400000 */
[----:B------:R-:W-:Y:S01]  /*1150*/  FFMA R45, R58, R14, R45 ;  /* 0x0000000e3a2d7223 */ /* 0x000fe2000000002d */
[----:B------:R-:W-:Y:S01]  /*1160*/  FFMA R46, R3, R55, R46 ;  /* 0x00000037032e7223 */ /* 0x000fe2000000002e */
[----:B------:R-:W-:-:S02]  /*1170*/  FSETP.GEU.AND P5, PT, R11, 1.175494350822287508e-38, PT ;  /* 0x008000000b00780b */ /* 0x000fc40003fae000 */
[----:B-----5:R-:W-:Y:S01]  /*1180*/  FSETP.GT.AND P6, PT, R19, 8.50705917302346158658e+37, PT ;  /* 0x7e8000001300780b */ /* 0x020fe20003fc4000 */
[----:B------:R-:W-:Y:S01]  /*1190*/  @P3 FMUL R11, R11, 0.25 ;  /* 0x3e8000000b0b3820 */ /* 0x000fe20000400000 */
[----:B------:R-:W-:Y:S02]  /*11a0*/  FSEL R14, R8, 1, P3 ;  /* 0x3f800000080e7808 */ /* 0x000fe40001800000 */
[----:B------:R-:W-:Y:S01]  /*11b0*/  FSETP.GEU.AND P3, PT, R19, 1.175494350822287508e-38, PT ;  /* 0x008000001300780b */ /* 0x000fe20003f6e000 */
[----:B------:R-:W-:Y:S01]  /*11c0*/  FFMA R29, R4, R52, R29 ;  /* 0x00000034041d7223 */ /* 0x000fe2000000001d */
[----:B------:R-:W-:-:S04]  /*11d0*/  @P4 FMUL R18, R18, 0.25 ;  /* 0x3e80000012124820 */ /* 0x000fc80000400000 */
[----:B------:R-:W-:Y:S01]  /*11e0*/  @!P2 FMUL R18, R18, 16777216 ;  /* 0x4b8000001212a820 */ /* 0x000fe20000400000 */
[----:B------:R-:W-:Y:S01]  /*11f0*/  FADD R17, R17, 9.9999997473787516356e-06 ;  /* 0x3727c5ac11117421 */ /* 0x000fe20000000000 */
[----:B------:R-:W-:-:S05]  /*1200*/  FADD R32, R32, 9.9999997473787516356e-06 ;  /* 0x3727c5ac20207421 */ /* 0x000fca0000000000 */
[----:B------:R-:W-:Y:S08]  /*1210*/  MUFU.SQRT R17, R17 ;  /* 0x0000001100117308 */ /* 0x000ff00000002000 */
[----:B------:R-:W0:Y:S01]  /*1220*/  MUFU.SQRT R2, R32 ;  /* 0x0000002000027308 */ /* 0x000e220000002000 */
[----:B------:R-:W-:Y:S01]  /*1230*/  FADD R4, R47, R20 ;  /* 0x000000142f047221 */ /* 0x000fe20000000000 */
[----:B------:R-:W-:-:S06]  /*1240*/  FADD R60, R60, 9.9999997473787516356e-06 ;  /* 0x3727c5ac3c3c7421 */ /* 0x000fcc0000000000 */
[----:B------:R-:W1:Y:S01]  /*1250*/  MUFU.SQRT R3, R60 ;  /* 0x0000003c00037308 */ /* 0x000e620000002000 */
[----:B------:R-:W-:Y:S01]  /*1260*/  FSEL R20, R8, 1, P4 ;  /* 0x3f80000008147808 */ /* 0x000fe20002000000 */
[----:B------:R-:W-:Y:S01]  /*1270*/  FADD R59, R59, 9.9999997473787516356e-06 ;  /* 0x3727c5ac3b3b7421 */ /* 0x000fe20000000000 */
[----:B------:R-:W-:Y:S01]  /*1280*/  FADD R28, R28, R21 ;  /* 0x000000151c1c7221 */ /* 0x000fe20000000000 */
[----:B------:R-:W-:Y:S01]  /*1290*/  FSEL R21, R8, 1, P6 ;  /* 0x3f80000008157808 */ /* 0x000fe20003000000 */
[----:B------:R-:W-:Y:S01]  /*12a0*/  @P6 FMUL R19, R19, 0.25 ;  /* 0x3e80000013136820 */ /* 0x000fe20000400000 */
[----:B------:R-:W-:Y:S01]  /*12b0*/  @!P2 FMUL R20, R20, 16777216 ;  /* 0x4b8000001414a820 */ /* 0x000fe20000400000 */
[----:B0-----:R-:W-:Y:S01]  /*12c0*/  FSETP.GT.AND P2, PT, R2, 8.50705917302346158658e+37, PT ;  /* 0x7e8000000200780b */ /* 0x001fe20003f44000 */
[----:B------:R-:W0:Y:S01]  /*12d0*/  MUFU.SQRT R6, R59 ;  /* 0x0000003b00067308 */ /* 0x000e220000002000 */
[----:B------:R-:W-:Y:S01]  /*12e0*/  FSETP.GT.AND P4, PT, R17, 8.50705917302346158658e+37, PT ;  /* 0x7e8000001100780b */ /* 0x000fe20003f84000 */
[----:B------:R-:W-:Y:S01]  /*12f0*/  @!P3 FMUL R19, R19, 16777216 ;  /* 0x4b8000001313b820 */ /* 0x000fe20000400000 */
[----:B------:R-:W-:Y:S01]  /*1300*/  @!P3 FMUL R21, R21, 16777216 ;  /* 0x4b8000001515b820 */ /* 0x000fe20000400000 */
[----:B-1----:R-:W-:Y:S01]  /*1310*/  FSETP.GT.AND P3, PT, R3, 8.50705917302346158658e+37, PT ;  /* 0x7e8000000300780b */ /* 0x002fe20003f64000 */
[----:B------:R-:W-:Y:S01]  /*1320*/  FADD R46, R46, R23 ;  /* 0x000000172e2e7221 */ /* 0x000fe20000000000 */
[----:B------:R-:W-:-:S02]  /*1330*/  FSETP.GEU.AND P6, PT, R2, 1.175494350822287508e-38, PT ;  /* 0x008000000200780b */ /* 0x000fc40003fce000 */
[----:B------:R1:W-:Y:S01]  /*1340*/  MUFU.RCP R23, R18 ;  /* 0x0000001200177308 */ /* 0x0003e20000001000 */
[----:B------:R-:W-:Y:S01]  /*1350*/  @!P5 FMUL R11, R11, 16777216 ;  /* 0x4b8000000b0bd820 */ /* 0x000fe20000400000 */
[----:B------:R-:W-:Y:S02]  /*1360*/  @!P5 FMUL R14, R14, 16777216 ;  /* 0x4b8000000e0ed820 */ /* 0x000fe40000400000 */
[----:B------:R-:W-:Y:S01]  /*1370*/  @P2 FMUL R2, R2, 0.25 ;  /* 0x3e80000002022820 */ /* 0x000fe20000400000 */
[C---:B------:R-:W-:Y:S01]  /*1380*/  FSETP.GEU.AND P5, PT, R17.reuse, 1.175494350822287508e-38, PT ;  /* 0x008000001100780b */ /* 0x040fe20003fae000 */
[----:B------:R-:W-:Y:S01]  /*1390*/  FADD R41, R28, -R41 ;  /* 0x800000291c297221 */ /* 0x000fe20000000000 */
[----:B------:R-:W-:Y:S01]  /*13a0*/  @P4 FMUL R17, R17, 0.25 ;  /* 0x3e80000011114820 */ /* 0x000fe20000400000 */
[C---:B------:R-:W-:Y:S02]  /*13b0*/  FSEL R28, R8.reuse, 1, P4 ;  /* 0x3f800000081c7808 */ /* 0x040fe40002000000 */
[----:B-1----:R-:W-:-:S02]  /*13c0*/  FSEL R18, R8, 1, P2 ;  /* 0x3f80000008127808 */ /* 0x002fc40001000000 */
[----:B0-----:R-:W-:Y:S01]  /*13d0*/  FSETP.GT.AND P2, PT, R6, 8.50705917302346158658e+37, PT ;  /* 0x7e8000000600780b */ /* 0x001fe20003f44000 */
[----:B------:R-:W-:Y:S01]  /*13e0*/  FADD R32, R4, -R15 ;  /* 0x8000000f04207221 */ /* 0x000fe20000000000 */
[C---:B------:R-:W-:Y:S01]  /*13f0*/  FSETP.GEU.AND P4, PT, R3.reuse, 1.175494350822287508e-38, PT ;  /* 0x008000000300780b */ /* 0x040fe20003f8e000 */
[----:B------:R-:W-:Y:S01]  /*1400*/  @P3 FMUL R3, R3, 0.25 ;  /* 0x3e80000003033820 */ /* 0x000fe20000400000 */
[----:B------:R-:W-:Y:S01]  /*1410*/  FSEL R15, R8, 1, P3 ;  /* 0x3f800000080f7808 */ /* 0x000fe20001800000 */
[----:B------:R-:W-:Y:S01]  /*1420*/  FADD R45, R45, R22 ;  /* 0x000000162d2d7221 */ /* 0x000fe20000000000 */
[----:B------:R-:W-:Y:S01]  /*1430*/  FSETP.GEU.AND P3, PT, R6, 1.175494350822287508e-38, PT ;  /* 0x008000000600780b */ /* 0x000fe20003f6e000 */
[----:B------:R-:W0:Y:S01]  /*1440*/  LDC.64 R4, c[0x0][0x258] ;  /* 0x00009600ff047b82 */ /* 0x000e220000000a00 */
[----:B------:R-:W1:Y:S01]  /*1450*/  MUFU.RCP R10, R10 ;  /* 0x0000000a000a7308 */ /* 0x000e620000001000 */
[----:B------:R-:W-:-:S04]  /*1460*/  @!P5 FMUL R17, R17, 16777216 ;  /* 0x4b8000001111d820 */ /* 0x000fc80000400000 */
[----:B------:R-:W-:-:S03]  /*1470*/  @P2 FMUL R6, R6, 0.25 ;  /* 0x3e80000006062820 */ /* 0x000fc60000400000 */
[----:B------:R-:W4:Y:S01]  /*1480*/  MUFU.RCP R11, R11 ;  /* 0x0000000b000b7308 */ /* 0x000f220000001000 */
[----:B------:R-:W-:Y:S02]  /*1490*/  @!P6 FMUL R2, R2, 16777216 ;  /* 0x4b8000000202e820 */ /* 0x000fe40000400000 */
[----:B------:R-:W-:Y:S01]  /*14a0*/  @!P3 FMUL R6, R6, 16777216 ;  /* 0x4b8000000606b820 */ /* 0x000fe20000400000 */
[----:B------:R-:W-:-:S04]  /*14b0*/  @!P4 FMUL R3, R3, 16777216 ;  /* 0x4b8000000303c820 */ /* 0x000fc80000400000 */
[----:B------:R-:W5:Y:S01]  /*14c0*/  MUFU.RCP R22, R19 ;  /* 0x0000001300167308 */ /* 0x000f620000001000 */
[----:B------:R-:W-:Y:S01]  /*14d0*/  FADD R29, R29, R24 ;  /* 0x000000181d1d7221 */ /* 0x000fe20000000000 */
[----:B------:R-:W-:-:S06]  /*14e0*/  FFMA R51, R51, R50, R44 ;  /* 0x0000003233337223 */ /* 0x000fcc000000002c */
[----:B------:R-:W0:Y:S01]  /*14f0*/  MUFU.RCP R17, R17 ;  /* 0x0000001100117308 */ /* 0x000e220000001000 */
[----:B------:R-:W-:-:S07]  /*1500*/  FADD R26, R51, R26 ;  /* 0x0000001a331a7221 */ /* 0x000fce0000000000 */
[----:B------:R-:W0:Y:S01]  /*1510*/  MUFU.RCP R19, R2 ;  /* 0x0000000200137308 */ /* 0x000e220000001000 */
[----:B------:R-:W-:-:S07]  /*1520*/  FFMA R16, R61, R53, R16 ;  /* 0x000000353d107223 */ /* 0x000fce0000000010 */
[----:B------:R0:W2:Y:S01]  /*1530*/  MUFU.RCP R24, R3 ;  /* 0x0000000300187308 */ /* 0x0000a20000001000 */
[----:B------:R-:W-:-:S07]  /*1540*/  FFMA R42, R49, R48, R42 ;  /* 0x00000030312a7223 */ /* 0x000fce000000002a */
[----:B------:R-:W2:Y:S01]  /*1550*/  MUFU.RCP R6, R6 ;  /* 0x0000000600067308 */ /* 0x000ea20000001000 */
[----:B0-----:R-:W-:Y:S01]  /*1560*/  FSEL R3, R8, 1, P2 ;  /* 0x3f80000008037808 */ /* 0x001fe20001000000 */
[----:B------:R-:W-:Y:S01]  /*1570*/  FADD R43, R46, -R43 ;  /* 0x8000002b2e2b7221 */ /* 0x000fe20000000000 */
[----:B------:R-:W-:Y:S01]  /*1580*/  FADD R40, R45, -R40 ;  /* 0x800000282d287221 */ /* 0x000fe20000000000 */
[----:B-1----:R-:W-:Y:S01]  /*1590*/  FMUL R7, R10, R7 ;  /* 0x000000070a077220 */ /* 0x002fe20000400000 */
[----:B----4-:R-:W-:Y:S01]  /*15a0*/  FMUL R14, R11, R14 ;  /* 0x0000000e0b0e7220 */ /* 0x010fe20000400000 */
[----:B------:R-:W-:Y:S01]  /*15b0*/  FMUL R23, R23, R20 ;  /* 0x0000001417177220 */ /* 0x000fe20000400000 */
[----:B-----5:R-:W-:Y:S01]  /*15c0*/  FMUL R22, R22, R21 ;  /* 0x0000001516167220 */ /* 0x020fe20000400000 */
[----:B------:R-:W-:Y:S01]  /*15d0*/  FADD R26, R26, -R31 ;  /* 0x8000001f1a1a7221 */ /* 0x000fe20000000000 */
[----:B------:R-:W-:Y:S01]  /*15e0*/  FADD R34, R29, -R34 ;  /* 0x800000221d227221 */ /* 0x000fe20000000000 */
[----:B------:R-:W-:Y:S01]  /*15f0*/  @!P5 FMUL R28, R28, 16777216 ;  /* 0x4b8000001c1cd820 */ /* 0x000fe20000400000 */
[----:B------:R-:W-:Y:S01]  /*1600*/  FADD R42, R42, R27 ;  /* 0x0000001b2a2a7221 */ /* 0x000fe20000000000 */
[----:B------:R-:W-:Y:S01]  /*1610*/  FADD R16, R16, R25 ;  /* 0x0000001910107221 */ /* 0x000fe20000000000 */
[----:B------:R-:W-:Y:S01]  /*1620*/  FMUL R32, R32, R7 ;  /* 0x0000000720207220 */ /* 0x000fe20000400000 */
[----:B------:R-:W-:Y:S01]  /*1630*/  FMUL R29, R41, R14 ;  /* 0x0000000e291d7220 */ /* 0x000fe20000400000 */
[----:B------:R-:W-:Y:S01]  /*1640*/  FMUL R23, R40, R23 ;  /* 0x0000001728177220 */ /* 0x000fe20000400000 */
[----:B------:R-:W-:Y:S01]  /*1650*/  FMUL R31, R43, R22 ;  /* 0x000000162b1f7220 */ /* 0x000fe20000400000 */
[----:B------:R-:W-:Y:S01]  /*1660*/  @!P6 FMUL R18, R18, 16777216 ;  /* 0x4b8000001212e820 */ /* 0x000fe20000400000 */
[----:B------:R-:W-:Y:S01]  /*1670*/  @!P4 FMUL R15, R15, 16777216 ;  /* 0x4b8000000f0fc820 */ /* 0x000fe20000400000 */
[----:B------:R-:W-:Y:S01]  /*1680*/  @!P3 FMUL R3, R3, 16777216 ;  /* 0x4b8000000303b820 */ /* 0x000fe20000400000 */
[----:B------:R-:W-:Y:S01]  /*1690*/  FMUL R17, R17, R28 ;  /* 0x0000001c11117220 */ /* 0x000fe20000400000 */
[----:B------:R-:W-:Y:S01]  /*16a0*/  FADD R35, R42, -R35 ;  /* 0x800000232a237221 */ /* 0x000fe20000000000 */
[----:B------:R-:W-:Y:S01]  /*16b0*/  FADD R16, R16, -R33 ;  /* 0x8000002110107221 */ /* 0x000fe20000000000 */
[----:B------:R-:W-:Y:S01]  /*16c0*/  FMUL R19, R19, R18 ;  /* 0x0000001213137220 */ /* 0x000fe20000400000 */
[----:B--2---:R-:W-:Y:S01]  /*16d0*/  FMUL R15, R24, R15 ;  /* 0x0000000f180f7220 */ /* 0x004fe20000400000 */
[----:B------:R-:W-:Y:S01]  /*16e0*/  FMUL R6, R6, R3 ;  /* 0x0000000306067220 */ /* 0x000fe20000400000 */
[----:B------:R-:W-:-:S04]  /*16f0*/  IMAD.WIDE R4, R9, 0x4, R4 ;  /* 0x0000000409047825 */ /* 0x000fc800078e0204 */
[----:B------:R-:W-:Y:S01]  /*1700*/  FMUL R28, R32, R13 ;  /* 0x0000000d201c7220 */ /* 0x000fe20000400000 */
[----:B---3--:R-:W-:Y:S01]  /*1710*/  FMUL R29, R29, R0 ;  /* 0x000000001d1d7220 */ /* 0x008fe20000400000 */
[----:B------:R-:W-:Y:S01]  /*1720*/  FMUL R30, R23, R30 ;  /* 0x0000001e171e7220 */ /* 0x000fe20000400000 */
[----:B------:R-:W-:Y:S01]  /*1730*/  FMUL R31, R31, R54 ;  /* 0x000000361f1f7220 */ /* 0x000fe20000400000 */
[----:B------:R-:W-:Y:S01]  /*1740*/  FMUL R17, R34, R17 ;  /* 0x0000001122117220 */ /* 0x000fe20000400000 */
[----:B------:R-:W-:Y:S01]  /*1750*/  FMUL R19, R16, R19 ;  /* 0x0000001310137220 */ /* 0x000fe20000400000 */
[----:B------:R-:W-:Y:S01]  /*1760*/  FMUL R26, R26, R15 ;  /* 0x0000000f1a1a7220 */ /* 0x000fe20000400000 */
[----:B------:R-:W-:Y:S01]  /*1770*/  FMUL R35, R35, R6 ;  /* 0x0000000623237220 */ /* 0x000fe20000400000 */
[----:B------:R0:W-:Y:S01]  /*1780*/  @!P1 STG.E.128 desc[UR4][R4.64], R28 ;  /* 0x0000001c04009986 */ /* 0x0001e2000c101d04 */
[----:B------:R-:W-:Y:S01]  /*1790*/  FMUL R12, R17, R12 ;  /* 0x0000000c110c7220 */ /* 0x000fe20000400000 */
[----:B------:R-:W-:Y:S01]  /*17a0*/  FMUL R13, R19, R36 ;  /* 0x00000024130d7220 */ /* 0x000fe20000400000 */
[----:B------:R-:W-:Y:S01]  /*17b0*/  FMUL R14, R26, R37 ;  /* 0x000000251a0e7220 */ /* 0x000fe20000400000 */
[----:B------:R-:W-:Y:S01]  /*17c0*/  FMUL R15, R35, R38 ;  /* 0x00000026230f7220 */ /* 0x000fe20000400000 */
[----:B0-----:R-:W-:Y:S06]  /*17d0*/  @P0 EXIT ;  /* 0x000000000000094d */ /* 0x001fec0003800000 */
[----:B------:R-:W-:Y:S01]  /*17e0*/  STG.E.128 desc[UR4][R4.64+0x800], R12 ;  /* 0x0008000c04007986 */ /* 0x000fe2000c101d04 */
[----:B------:R-:W-:Y:S05]  /*17f0*/  EXIT ;  /* 0x000000000000794d */ /* 0x000fea0003800000 */
.L_x_0:
[----:B------:R-:W-:-:S00]  /*1800*/  BRA `(.L_x_0) ;  /* 0xfffffffc00fc7947 */ /* 0x000fc0000383ffff */
[----:B------:R-:W-:-:S00]  /*1810*/  NOP ;  /* 0x0000000000007918 */ /* 0x000fc00000000000 */
        /* <DEDUP_REMOVED lines=14> */
.L_x_1:


//--------------------- .nv.global.init           --------------------------
	.section	.nv.global.init,"aw",@progbits
.nv.global.init:
	.type		_$_str,@object
	.size		_$_str,(_$_str_$_2 - _$_str)
_$_str:
        /*0000*/ 	.byte	0x5f, 0x5f, 0x43, 0x55, 0x44, 0x41, 0x5f, 0x46, 0x54, 0x5a, 0x00
	.type		_$_str_$_2,@object
	.size		_$_str_$_2,(.L_1 - _$_str_$_2)
_$_str_$_2:
        /*000b*/ 	.byte	0x5f, 0x5f, 0x43, 0x55, 0x44, 0x41, 0x5f, 0x50, 0x52, 0x45, 0x43, 0x5f, 0x53, 0x51, 0x52, 0x54
        /*001b*/ 	.byte	0x00
.L_1:


//--------------------- .nv.constant0.triton_poi_fused__native_batch_norm_legit_no_training_add_15 --------------------------
	.section	.nv.constant0.triton_poi_fused__native_batch_norm_legit_no_training_add_15,"a",@progbits
	.sectionflags	@""
	.align	4
.nv.constant0.triton_poi_fused__native_batch_norm_legit_no_training_add_15:
	.zero		612
